	.headerflags	@"EF_CUDA_TEXMODE_UNIFIED EF_CUDA_64BIT_ADDRESS EF_CUDA_ACCELERATORS EF_CUDA_SM90 EF_CUDA_VIRTUAL_SM(EF_CUDA_SM90)"
	.elftype	@"ET_EXEC"


//--------------------- .nv.info                  --------------------------
	.section	.nv.info,"",@"SHT_CUDA_INFO"
	.align	4


	//----- nvinfo : EIATTR_REGCOUNT
	.align		4
        /*0000*/ 	.byte	0x04, 0x2f
        /*0002*/ 	.short	(.L_2 - .L_1)
	.align		4
.L_1:
        /*0004*/ 	.word	index@(triton_poi_fused_abs_div_isnan_lt_mul_pow_sub_where_0)
        /*0008*/ 	.word	0x00000010


	//----- nvinfo : EIATTR_MIN_STACK_SIZE
	.align		4
.L_2:
        /*000c*/ 	.byte	0x04, 0x12
        /*000e*/ 	.short	(.L_4 - .L_3)
	.align		4
.L_3:
        /*0010*/ 	.word	index@(triton_poi_fused_abs_div_isnan_lt_mul_pow_sub_where_0)
        /*0014*/ 	.word	0x00000000


	//----- nvinfo : EIATTR_FRAME_SIZE
	.align		4
.L_4:
        /*0018*/ 	.byte	0x04, 0x11
        /*001a*/ 	.short	(.L_6 - .L_5)
	.align		4
.L_5:
        /*001c*/ 	.word	index@(triton_poi_fused_abs_div_isnan_lt_mul_pow_sub_where_0)
        /*0020*/ 	.word	0x00000000


	//----- nvinfo : EIATTR_MIN_STACK_SIZE
	.align		4
.L_6:
        /*0024*/ 	.byte	0x04, 0x12
        /*0026*/ 	.short	(.L_8 - .L_7)
	.align		4
.L_7:
        /*0028*/ 	.word	index@(triton_poi_fused_abs_div_isnan_lt_mul_pow_sub_where_0)
        /*002c*/ 	.word	0x00000000
.L_8:


//--------------------- .nv.info.triton_poi_fused_abs_div_isnan_lt_mul_pow_sub_where_0 --------------------------
	.section	.nv.info.triton_poi_fused_abs_div_isnan_lt_mul_pow_sub_where_0,"",@"SHT_CUDA_INFO"
	.sectionflags	@""
	.align	4


	//----- nvinfo : EIATTR_CUDA_API_VERSION
	.align		4
        /*0000*/ 	.byte	0x04, 0x37
        /*0002*/ 	.short	(.L_10 - .L_9)
.L_9:
        /*0004*/ 	.word	0x0000007c


	//----- nvinfo : EIATTR_KPARAM_INFO
	.align		4
.L_10:
        /*0008*/ 	.byte	0x04, 0x17
        /*000a*/ 	.short	(.L_12 - .L_11)
.L_11:
        /*000c*/ 	.word	0x00000000
        /*0010*/ 	.short	0x0003
        /*0012*/ 	.short	0x0018
        /*0014*/ 	.byte	0x00, 0xf0, 0x11, 0x00


	//----- nvinfo : EIATTR_KPARAM_INFO
	.align		4
.L_12:
        /*0018*/ 	.byte	0x04, 0x17
        /*001a*/ 	.short	(.L_14 - .L_13)
.L_13:
        /*001c*/ 	.word	0x00000000
        /*0020*/ 	.short	0x0002
        /*0022*/ 	.short	0x0010
        /*0024*/ 	.byte	0x00, 0xf4, 0x21, 0x00


	//----- nvinfo : EIATTR_KPARAM_INFO
	.align		4
.L_14:
        /*0028*/ 	.byte	0x04, 0x17
        /*002a*/ 	.short	(.L_16 - .L_15)
.L_15:
        /*002c*/ 	.word	0x00000000
        /*0030*/ 	.short	0x0001
        /*0032*/ 	.short	0x0008
        /*0034*/ 	.byte	0x00, 0xf4, 0x21, 0x00


	//----- nvinfo : EIATTR_KPARAM_INFO
	.align		4
.L_16:
        /*0038*/ 	.byte	0x04, 0x17
        /*003a*/ 	.short	(.L_18 - .L_17)
.L_17:
        /*003c*/ 	.word	0x00000000
        /*0040*/ 	.short	0x0000
        /*0042*/ 	.short	0x0000
        /*0044*/ 	.byte	0x00, 0xf4, 0x21, 0x00


	//----- nvinfo : EIATTR_SPARSE_MMA_MASK
	.align		4
.L_18:
        /*0048*/ 	.byte	0x03, 0x50
        /*004a*/ 	.short	0x0000


	//----- nvinfo : EIATTR_MAXREG_COUNT
	.align		4
        /*004c*/ 	.byte	0x03, 0x1b
        /*004e*/ 	.short	0x00ff


	//----- nvinfo : EIATTR_EXIT_INSTR_OFFSETS
	.align		4
        /*0050*/ 	.byte	0x04, 0x1c
        /*0052*/ 	.short	(.L_20 - .L_19)


	//   ....[0]....
.L_19:
        /*0054*/ 	.word	0x00000180


	//   ....[1]....
        /*0058*/ 	.word	0x000001a0


	//----- nvinfo : EIATTR_REQNTID
	.align		4
.L_20:
        /*005c*/ 	.byte	0x04, 0x10
        /*005e*/ 	.short	(.L_22 - .L_21)
.L_21:
        /*0060*/ 	.word	0x00000080
        /*0064*/ 	.word	0x00000001
        /*0068*/ 	.word	0x00000001


	//----- nvinfo : EIATTR_CBANK_PARAM_SIZE
	.align		4
.L_22:
        /*006c*/ 	.byte	0x03, 0x19
        /*006e*/ 	.short	0x001c


	//----- nvinfo : EIATTR_PARAM_CBANK
	.align		4
        /*0070*/ 	.byte	0x04, 0x0a
        /*0072*/ 	.short	(.L_24 - .L_23)
	.align		4
.L_23:
        /*0074*/ 	.word	index@(.nv.constant0.triton_poi_fused_abs_div_isnan_lt_mul_pow_sub_where_0)
        /*0078*/ 	.short	0x0210
        /*007a*/ 	.short	0x001c


	//----- nvinfo : EIATTR_SW_WAR
	.align		4
.L_24:
        /*007c*/ 	.byte	0x04, 0x36
        /*007e*/ 	.short	(.L_26 - .L_25)
.L_25:
        /*0080*/ 	.word	0x00000008
.L_26:


//--------------------- .nv.callgraph             --------------------------
	.section	.nv.callgraph,"",@"SHT_CUDA_CALLGRAPH"
	.align	4
	.sectionentsize	8
	.align		4
        /*0000*/ 	.word	0x00000000
	.align		4
        /*0004*/ 	.word	0xffffffff
	.align		4
        /*0008*/ 	.word	0x00000000
	.align		4
        /*000c*/ 	.word	0xfffffffe
	.align		4
        /*0010*/ 	.word	0x00000000
	.align		4
        /*0014*/ 	.word	0xfffffffd
	.align		4
        /*0018*/ 	.word	0x00000000
	.align		4
        /*001c*/ 	.word	0xfffffffc


//--------------------- .nv.constant4             --------------------------
	.section	.nv.constant4,"a",@progbits
	.align	8
	.align		8
.nv.constant4:
        /*0000*/ 	.dword	_$_str


//--------------------- .text.triton_poi_fused_abs_div_isnan_lt_mul_pow_sub_where_0 --------------------------
	.section	.text.triton_poi_fused_abs_div_isnan_lt_mul_pow_sub_where_0,"ax",@progbits
	.align	128
        .global         triton_poi_fused_abs_div_isnan_lt_mul_pow_sub_where_0
        .type           triton_poi_fused_abs_div_isnan_lt_mul_pow_sub_where_0,@function
        .size           triton_poi_fused_abs_div_isnan_lt_mul_pow_sub_where_0,(.L_x_1 - triton_poi_fused_abs_div_isnan_lt_mul_pow_sub_where_0)
        .other          triton_poi_fused_abs_div_isnan_lt_mul_pow_sub_where_0,@"STO_CUDA_ENTRY STV_DEFAULT"
triton_poi_fused_abs_div_isnan_lt_mul_pow_sub_where_0:
.text.triton_poi_fused_abs_div_isnan_lt_mul_pow_sub_where_0:
[----:B------:R-:W0:Y:S02]  /*0000*/  LDC R1, c[0x0][0x28] ;  /* 0x00000a00ff017b82 */ /* 0x000e240000000800 */
[----:B------:R-:W1:Y:S01]  /*0010*/  S2R R0, SR_TID.X ;  /* 0x0000000000007919 */ /* 0x000e620000002100 */
[----:B------:R-:W2:Y:S01]  /*0020*/  LDC.64 R4, c[0x0][0x218] ;  /* 0x00008600ff047b82 */ /* 0x000ea20000000a00 */
[----:B------:R-:W-:Y:S01]  /*0030*/  HFMA2.MMA R11, -RZ, RZ, 0, 0 ;  /* 0x00000000ff0b7435 */ /* 0x000fe200000001ff */
[----:B------:R-:W-:Y:S01]  /*0040*/  ULDC.64 UR4, c[0x0][0x208] ;  /* 0x0000820000047ab9 */ /* 0x000fe20000000a00 */
[----:B------:R-:W3:Y:S05]  /*0050*/  S2R R9, SR_CTAID.X ;  /* 0x0000000000097919 */ /* 0x000eea0000002500 */
[----:B------:R-:W4:Y:S08]  /*0060*/  LDC.64 R2, c[0x0][0x210] ;  /* 0x00008400ff027b82 */ /* 0x000f300000000a00 */
[----:B------:R-:W5:Y:S01]  /*0070*/  LDC.64 R6, c[0x0][0x220] ;  /* 0x00008800ff067b82 */ /* 0x000f620000000a00 */
[----:B-1----:R-:W-:-:S04]  /*0080*/  LOP3.LUT R0, R0, 0x7f, RZ, 0xc0, !PT ;  /* 0x0000007f00007812 */ /* 0x002fc800078ec0ff */
[----:B---3--:R-:W-:Y:S02]  /*0090*/  LEA R9, R9, R0, 0x7 ;  /* 0x0000000009097211 */ /* 0x008fe400078e38ff */
[----:B------:R-:W-:Y:S02]  /*00a0*/  MOV R0, RZ ;  /* 0x000000ff00007202 */ /* 0x000fe40000000f00 */
[C---:B------:R-:W-:Y:S01]  /*00b0*/  ISETP.GE.AND P0, PT, R9.reuse, 0x100, PT ;  /* 0x000001000900780c */ /* 0x040fe20003f06270 */
[----:B--2---:R-:W-:-:S04]  /*00c0*/  IMAD.WIDE R4, R9, 0x4, R4 ;  /* 0x0000000409047825 */ /* 0x004fc800078e0204 */
[----:B----4-:R-:W-:-:S08]  /*00d0*/  IMAD.WIDE R2, R9, 0x4, R2 ;  /* 0x0000000409027825 */ /* 0x010fd000078e0202 */
[----:B------:R-:W2:Y:S04]  /*00e0*/  @!P0 LDG.E R11, desc[UR4][R4.64] ;  /* 0x00000004040b8981 */ /* 0x000ea8000c1e1900 */
[----:B------:R-:W3:Y:S01]  /*00f0*/  @!P0 LDG.E R0, desc[UR4][R2.64] ;  /* 0x0000000402008981 */ /* 0x000ee2000c1e1900 */
[----:B-----5:R-:W-:Y:S01]  /*0100*/  IMAD.WIDE R6, R9, 0x4, R6 ;  /* 0x0000000409067825 */ /* 0x020fe200078e0206 */
[----:B--2---:R-:W-:-:S04]  /*0110*/  FSETP.NAN.FTZ.AND P1, PT, |R11|, |R11|, PT ;  /* 0x4000000b0b00720b */ /* 0x004fc80003f38200 */
[----:B---3--:R-:W-:-:S05]  /*0120*/  FSEL R11, R11, R0, !P1 ;  /* 0x000000000b0b7208 */ /* 0x008fca0004800000 */
[----:B------:R-:W-:-:S04]  /*0130*/  FADD R11, -R11, R0 ;  /* 0x000000000b0b7221 */ /* 0x000fc80000000100 */
[C---:B------:R-:W-:Y:S01]  /*0140*/  FMUL.D2 R0, R11.reuse, R11 ;  /* 0x0000000b0b007220 */ /* 0x040fe20000300000 */
[----:B------:R-:W-:-:S03]  /*0150*/  FSETP.GEU.AND P1, PT, |R11|, 0.11111111193895339966, PT ;  /* 0x3de38e390b00780b */ /* 0x000fc60003f2e200 */
[----:B------:R-:W-:-:S10]  /*0160*/  FMUL R13, R0, 9 ;  /* 0x41100000000d7820 */ /* 0x000fd40000400000 */
[----:B------:R-:W-:Y:S01]  /*0170*/  @P1 FADD R13, |R11|, -0.055555555969476699829 ;  /* 0xbd638e390b0d1421 */ /* 0x000fe20000000200 */
[----:B------:R-:W-:Y:S06]  /*0180*/  @P0 EXIT ;  /* 0x000000000000094d */ /* 0x000fec0003800000 */
[----:B------:R-:W-:Y:S01]  /*0190*/  STG.E desc[UR4][R6.64], R13 ;  /* 0x0000000d06007986 */ /* 0x000fe2000c101904 */
[----:B------:R-:W-:Y:S05]  /*01a0*/  EXIT ;  /* 0x000000000000794d */ /* 0x000fea0003800000 */
.L_x_0:
[----:B------:R-:W-:-:S00]  /*01b0*/  BRA `(.L_x_0) ;  /* 0xfffffffc00fc7947 */ /* 0x000fc0000383ffff */
[----:B------:R-:W-:-:S00]  /*01c0*/  NOP ;  /* 0x0000000000007918 */ /* 0x000fc00000000000 */
        /* <DEDUP_REMOVED lines=11> */
.L_x_1:


//--------------------- .nv.global.init           --------------------------
	.section	.nv.global.init,"aw",@progbits
.nv.global.init:
	.type		_$_str,@object
	.size		_$_str,(.L_0 - _$_str)
_$_str:
        /*0000*/ 	.byte	0x5f, 0x5f, 0x43, 0x55, 0x44, 0x41, 0x5f, 0x46, 0x54, 0x5a, 0x00
.L_0:


//--------------------- .nv.constant0.triton_poi_fused_abs_div_isnan_lt_mul_pow_sub_where_0 --------------------------
	.section	.nv.constant0.triton_poi_fused_abs_div_isnan_lt_mul_pow_sub_where_0,"a",@progbits
	.sectionflags	@""
	.align	4
.nv.constant0.triton_poi_fused_abs_div_isnan_lt_mul_pow_sub_where_0:
	.zero		556
